.version 6.5
.target sm_30
.address_size 64

.visible .entry ld_st_offset(
	.param .u64 input,
	.param .u64 output
)
{
	.reg .u64 	    in_addr;
    .reg .u64 	    out_addr;
    .reg .u32 	    temp1;
    .reg .u32 	    temp2;

	ld.param.u64 	in_addr, [input];
    ld.param.u64 	out_addr, [output];

    ld.u32          temp1, [in_addr];
    ld.u32          temp2, [in_addr+4];
    st.u32          [out_addr], temp2;
    st.u32          [out_addr+4], temp1;
	ret;
}

// ===== COMPILED SASS (sm_100) =====

	.target	sm_100

	.elftype	@"ET_EXEC"


//--------------------- .note.nv.tkinfo           --------------------------
	.section	.note.nv.tkinfo,"",@"SHT_NOTE"
	.sectionflags	@"SHF_NOTE_NV_TKINFO"
	.tkinfo
        /*0018*/ 	.word	0x00000002
        /*0030*/ 	.string	""
        /*0030*/ 	.string	"ptxas"
        /*0030*/ 	.string	"Cuda compilation tools, release 13.0, V13.0.88"
        /*0030*/ 	.string	"Build cuda_13.0.r13.0/compiler.36424714_0"
        /*0030*/ 	.string	"-arch sm_100 "



//--------------------- .note.nv.cuinfo           --------------------------
	.section	.note.nv.cuinfo,"",@"SHT_NOTE"
	.sectionflags	@"SHF_NOTE_NV_CUINFO"
        /*0018*/ 	.short	0x0002
        /*001a*/ 	.short	0x001e
        /*001c*/ 	.short	0x0082
	.zero		2


//--------------------- .nv.info                  --------------------------
	.section	.nv.info,"",@"SHT_CUDA_INFO"
	.align	4


	//----- nvinfo : EIATTR_REGCOUNT
	.align		4
        /*0000*/ 	.byte	0x04, 0x2f
        /*0002*/ 	.short	(.L_1 - .L_0)
	.align		4
.L_0:
        /*0004*/ 	.word	index@(ld_st_offset)
        /*0008*/ 	.word	0x0000000c


	//----- nvinfo : EIATTR_FRAME_SIZE
	.align		4
.L_1:
        /*000c*/ 	.byte	0x04, 0x11
        /*000e*/ 	.short	(.L_3 - .L_2)
	.align		4
.L_2:
        /*0010*/ 	.word	index@(ld_st_offset)
        /*0014*/ 	.word	0x00000000


	//----- nvinfo : EIATTR_MIN_STACK_SIZE
	.align		4
.L_3:
        /*0018*/ 	.byte	0x04, 0x12
        /*001a*/ 	.short	(.L_5 - .L_4)
	.align		4
.L_4:
        /*001c*/ 	.word	index@(ld_st_offset)
        /*0020*/ 	.word	0x00000000
.L_5:


//--------------------- .nv.compat                --------------------------
	.section	.nv.compat,"",@"SHT_CUDA_COMPAT_INFO"
	.align	4
        /*0000*/ 	.byte	0x02, 0x09, 0x00, 0x00, 0x02, 0x02, 0x01, 0x00, 0x02, 0x05, 0x05, 0x00, 0x03, 0x07, 0x01, 0x01
        /*0010*/ 	.byte	0x02, 0x03, 0x00, 0x00, 0x02, 0x06, 0x01, 0x00, 0x04, 0x0b, 0x08, 0x00, 0x09, 0x00, 0x00, 0x00
        /*0020*/ 	.byte	0x00, 0x00, 0x00, 0x00


//--------------------- .nv.info.ld_st_offset     --------------------------
	.section	.nv.info.ld_st_offset,"",@"SHT_CUDA_INFO"
	.sectionflags	@""
	.align	4


	//----- nvinfo : EIATTR_CUDA_API_VERSION
	.align		4
        /*0000*/ 	.byte	0x04, 0x37
        /*0002*/ 	.short	(.L_7 - .L_6)
.L_6:
        /*0004*/ 	.word	0x00000082


	//----- nvinfo : EIATTR_KPARAM_INFO
	.align		4
.L_7:
        /*0008*/ 	.byte	0x04, 0x17
        /*000a*/ 	.short	(.L_9 - .L_8)
.L_8:
        /*000c*/ 	.word	0x00000000
        /*0010*/ 	.short	0x0001
        /*0012*/ 	.short	0x0008
        /*0014*/ 	.byte	0x00, 0xf0, 0x21, 0x00


	//----- nvinfo : EIATTR_KPARAM_INFO
	.align		4
.L_9:
        /*0018*/ 	.byte	0x04, 0x17
        /*001a*/ 	.short	(.L_11 - .L_10)
.L_10:
        /*001c*/ 	.word	0x00000000
        /*0020*/ 	.short	0x0000
        /*0022*/ 	.short	0x0000
        /*0024*/ 	.byte	0x00, 0xf0, 0x21, 0x00


	//----- nvinfo : EIATTR_SPARSE_MMA_MASK
	.align		4
.L_11:
        /*0028*/ 	.byte	0x03, 0x50
        /*002a*/ 	.short	0x0000


	//----- nvinfo : EIATTR_MAXREG_COUNT
	.align		4
        /*002c*/ 	.byte	0x03, 0x1b
        /*002e*/ 	.short	0x00ff


	//----- nvinfo : EIATTR_MERCURY_ISA_VERSION
	.align		4
        /*0030*/ 	.byte	0x03, 0x5f
        /*0032*/ 	.short	0x0101


	//----- nvinfo : EIATTR_VRC_CTA_INIT_COUNT
	.align		4
        /*0034*/ 	.byte	0x02, 0x4a
	.zero		1
	.zero		1


	//----- nvinfo : EIATTR_EXIT_INSTR_OFFSETS
	.align		4
        /*0038*/ 	.byte	0x04, 0x1c
        /*003a*/ 	.short	(.L_13 - .L_12)


	//   ....[0]....
.L_12:
        /*003c*/ 	.word	0x00000080


	//----- nvinfo : EIATTR_CBANK_PARAM_SIZE
	.align		4
.L_13:
        /*0040*/ 	.byte	0x03, 0x19
        /*0042*/ 	.short	0x0010


	//----- nvinfo : EIATTR_PARAM_CBANK
	.align		4
        /*0044*/ 	.byte	0x04, 0x0a
        /*0046*/ 	.short	(.L_15 - .L_14)
	.align		4
.L_14:
        /*0048*/ 	.word	index@(.nv.constant0.ld_st_offset)
        /*004c*/ 	.short	0x0380
        /*004e*/ 	.short	0x0010


	//----- nvinfo : EIATTR_SW_WAR
	.align		4
.L_15:
        /*0050*/ 	.byte	0x04, 0x36
        /*0052*/ 	.short	(.L_17 - .L_16)
.L_16:
        /*0054*/ 	.word	0x00000008
.L_17:


//--------------------- .nv.callgraph             --------------------------
	.section	.nv.callgraph,"",@"SHT_CUDA_CALLGRAPH"
	.align	4
	.sectionentsize	8
	.align		4
        /*0000*/ 	.word	0x00000000
	.align		4
        /*0004*/ 	.word	0xffffffff
	.align		4
        /*0008*/ 	.word	0x00000000
	.align		4
        /*000c*/ 	.word	0xfffffffe
	.align		4
        /*0010*/ 	.word	0x00000000
	.align		4
        /*0014*/ 	.word	0xfffffffd
	.align		4
        /*0018*/ 	.word	0x00000000
	.align		4
        /*001c*/ 	.word	0xfffffffc


//--------------------- .text.ld_st_offset        --------------------------
	.section	.text.ld_st_offset,"ax",@progbits
	.align	128
        .global         ld_st_offset
        .type           ld_st_offset,@function
        .size           ld_st_offset,(.L_x_1 - ld_st_offset)
        .other          ld_st_offset,@"STO_CUDA_ENTRY STV_DEFAULT"
ld_st_offset:
.text.ld_st_offset:
[----:B------:R-:W-:Y:S08]  /*0000*/  LDC R1, c[0x0][0x37c] ;  /* 0x0000df00ff017b82 */ /* 0x000ff00000000800 */
[----:B------:R-:W0:Y:S01]  /*0010*/  LDC.64 R2, c[0x0][0x380] ;  /* 0x0000e000ff027b82 */ /* 0x000e220000000a00 */
[----:B------:R-:W0:Y:S02]  /*0020*/  LDCU.64 UR4, c[0x0][0x358] ;  /* 0x00006b00ff0477ac */ /* 0x000e240008000a00 */
[----:B0-----:R-:W2:Y:S04]  /*0030*/  LD.E R9, desc[UR4][R2.64+0x4] ;  /* 0x0000040402097980 */ /* 0x001ea8000c101900 */
[----:B------:R-:W3:Y:S01]  /*0040*/  LD.E R7, desc[UR4][R2.64] ;  /* 0x0000000402077980 */ /* 0x000ee2000c101900 */
[----:B------:R-:W2:Y:S03]  /*0050*/  LDC.64 R4, c[0x0][0x388] ;  /* 0x0000e200ff047b82 */ /* 0x000ea60000000a00 */
[----:B--2---:R-:W-:Y:S04]  /*0060*/  ST.E desc[UR4][R4.64], R9 ;  /* 0x0000000904007985 */ /* 0x004fe8000c101904 */
[----:B---3--:R-:W-:Y:S01]  /*0070*/  ST.E desc[UR4][R4.64+0x4], R7 ;  /* 0x0000040704007985 */ /* 0x008fe2000c101904 */
[----:B------:R-:W-:Y:S05]  /*0080*/  EXIT ;  /* 0x000000000000794d */ /* 0x000fea0003800000 */
.L_x_0:
[----:B------:R-:W-:-:S00]  /*0090*/  BRA `(.L_x_0) ;  /* 0xfffffffc00fc7947 */ /* 0x000fc0000383ffff */
[----:B------:R-:W-:-:S00]  /*00a0*/  NOP ;  /* 0x0000000000007918 */ /* 0x000fc00000000000 */
        /* <DEDUP_REMOVED lines=13> */
.L_x_1:


//--------------------- .nv.shared.reserved.0     --------------------------
	.section	.nv.shared.reserved.0,"aw",@nobits
	.weak		__nv_reservedSMEM_offset_0_alias
	.size		__nv_reservedSMEM_offset_0_alias, 0, 64
	.other		__nv_reservedSMEM_offset_0_alias,@"STO_CUDA_RESERVED_SHARED STV_DEFAULT"
__nv_reservedSMEM_offset_0_alias:
	.zero		0
	.zero		64


//--------------------- .nv.constant0.ld_st_offset --------------------------
	.section	.nv.constant0.ld_st_offset,"a",@progbits
	.sectionflags	@""
	.align	4
.nv.constant0.ld_st_offset:
	.zero		912


//--------------------- SYMBOLS --------------------------

	.type		.nv.reservedSmem.offset0,@object
	.size		.nv.reservedSmem.offset0,0x4
